//
// Generated by NVIDIA NVVM Compiler
//
// Compiler Build ID: CL-36424714
// Cuda compilation tools, release 13.0, V13.0.88
// Based on NVVM 20.0.0
//

.version 9.0
.target sm_100
.address_size 64

	// .globl	sqrt64

.visible .entry sqrt64(
	.param .u64 .ptr .align 1 sqrt64_param_0,
	.param .u32 sqrt64_param_1
)
{
	.reg .pred 	%p<2>;
	.reg .b32 	%r<18>;
	.reg .b64 	%rd<5>;
	.reg .b64 	%fd<3>;

	ld.param.u64 	%rd1, [sqrt64_param_0];
	ld.param.u32 	%r2, [sqrt64_param_1];
	mov.u32 	%r3, %ctaid.x;
	mov.u32 	%r4, %ctaid.y;
	mov.u32 	%r5, %nctaid.x;
	mov.u32 	%r6, %nctaid.y;
	mov.u32 	%r7, %ctaid.z;
	mad.lo.s32 	%r8, %r7, %r6, %r4;
	mad.lo.s32 	%r9, %r8, %r5, %r3;
	mov.u32 	%r10, %ntid.x;
	mov.u32 	%r11, %ntid.y;
	mov.u32 	%r12, %ntid.z;
	mov.u32 	%r13, %tid.z;
	mov.u32 	%r14, %tid.y;
	mov.u32 	%r15, %tid.x;
	mad.lo.s32 	%r16, %r9, %r12, %r13;
	mad.lo.s32 	%r17, %r16, %r11, %r14;
	mad.lo.s32 	%r1, %r17, %r10, %r15;
	setp.ge.s32 	%p1, %r1, %r2;
	@%p1 bra 	$L__BB0_2;
	cvta.to.global.u64 	%rd2, %rd1;
	mul.wide.s32 	%rd3, %r1, 8;
	add.s64 	%rd4, %rd2, %rd3;
	ld.global.f64 	%fd1, [%rd4];
	sqrt.rn.f64 	%fd2, %fd1;
	st.global.f64 	[%rd4], %fd2;
$L__BB0_2:
	ret;

}


// ===== COMPILED SASS (sm_100) =====

	.target	sm_100

	.elftype	@"ET_EXEC"


//--------------------- .note.nv.tkinfo           --------------------------
	.section	.note.nv.tkinfo,"",@"SHT_NOTE"
	.sectionflags	@"SHF_NOTE_NV_TKINFO"
	.tkinfo
        /*0018*/ 	.word	0x00000002
        /*0030*/ 	.string	""
        /*0030*/ 	.string	"ptxas"
        /*0030*/ 	.string	"Cuda compilation tools, release 13.0, V13.0.88"
        /*0030*/ 	.string	"Build cuda_13.0.r13.0/compiler.36424714_0"
        /*0030*/ 	.string	"-arch sm_100 -m 64 "



//--------------------- .note.nv.cuinfo           --------------------------
	.section	.note.nv.cuinfo,"",@"SHT_NOTE"
	.sectionflags	@"SHF_NOTE_NV_CUINFO"
        /*0018*/ 	.short	0x0002
        /*001a*/ 	.short	0x0064
        /*001c*/ 	.short	0x0082
	.zero		2


//--------------------- .nv.info                  --------------------------
	.section	.nv.info,"",@"SHT_CUDA_INFO"
	.align	4


	//----- nvinfo : EIATTR_REGCOUNT
	.align		4
        /*0000*/ 	.byte	0x04, 0x2f
        /*0002*/ 	.short	(.L_1 - .L_0)
	.align		4
.L_0:
        /*0004*/ 	.word	index@(sqrt64)
        /*0008*/ 	.word	0x00000014


	//----- nvinfo : EIATTR_FRAME_SIZE
	.align		4
.L_1:
        /*000c*/ 	.byte	0x04, 0x11
        /*000e*/ 	.short	(.L_3 - .L_2)
	.align		4
.L_2:
        /*0010*/ 	.word	index@($__internal_0_$__cuda_sm20_dsqrt_rn_f64_mediumpath_v1)
        /*0014*/ 	.word	0x00000000


	//----- nvinfo : EIATTR_FRAME_SIZE
	.align		4
.L_3:
        /*0018*/ 	.byte	0x04, 0x11
        /*001a*/ 	.short	(.L_5 - .L_4)
	.align		4
.L_4:
        /*001c*/ 	.word	index@(sqrt64)
        /*0020*/ 	.word	0x00000000


	//----- nvinfo : EIATTR_MIN_STACK_SIZE
	.align		4
.L_5:
        /*0024*/ 	.byte	0x04, 0x12
        /*0026*/ 	.short	(.L_7 - .L_6)
	.align		4
.L_6:
        /*0028*/ 	.word	index@(sqrt64)
        /*002c*/ 	.word	0x00000000
.L_7:


//--------------------- .nv.compat                --------------------------
	.section	.nv.compat,"",@"SHT_CUDA_COMPAT_INFO"
	.align	4
        /*0000*/ 	.byte	0x02, 0x09, 0x00, 0x00, 0x02, 0x02, 0x01, 0x00, 0x02, 0x05, 0x05, 0x00, 0x03, 0x07, 0x01, 0x01
        /*0010*/ 	.byte	0x02, 0x03, 0x00, 0x00, 0x02, 0x06, 0x01, 0x00, 0x04, 0x0b, 0x08, 0x00, 0x01, 0x00, 0x00, 0x00
        /*0020*/ 	.byte	0x00, 0x00, 0x00, 0x00


//--------------------- .nv.info.sqrt64           --------------------------
	.section	.nv.info.sqrt64,"",@"SHT_CUDA_INFO"
	.sectionflags	@""
	.align	4


	//----- nvinfo : EIATTR_CUDA_API_VERSION
	.align		4
        /*0000*/ 	.byte	0x04, 0x37
        /*0002*/ 	.short	(.L_9 - .L_8)
.L_8:
        /*0004*/ 	.word	0x00000082


	//----- nvinfo : EIATTR_KPARAM_INFO
	.align		4
.L_9:
        /*0008*/ 	.byte	0x04, 0x17
        /*000a*/ 	.short	(.L_11 - .L_10)
.L_10:
        /*000c*/ 	.word	0x00000000
        /*0010*/ 	.short	0x0001
        /*0012*/ 	.short	0x0008
        /*0014*/ 	.byte	0x00, 0xf0, 0x11, 0x00


	//----- nvinfo : EIATTR_KPARAM_INFO
	.align		4
.L_11:
        /*0018*/ 	.byte	0x04, 0x17
        /*001a*/ 	.short	(.L_13 - .L_12)
.L_12:
        /*001c*/ 	.word	0x00000000
        /*0020*/ 	.short	0x0000
        /*0022*/ 	.short	0x0000
        /*0024*/ 	.byte	0x00, 0xf5, 0x21, 0x00


	//----- nvinfo : EIATTR_SPARSE_MMA_MASK
	.align		4
.L_13:
        /*0028*/ 	.byte	0x03, 0x50
        /*002a*/ 	.short	0x0000


	//----- nvinfo : EIATTR_MAXREG_COUNT
	.align		4
        /*002c*/ 	.byte	0x03, 0x1b
        /*002e*/ 	.short	0x00ff


	//----- nvinfo : EIATTR_MERCURY_ISA_VERSION
	.align		4
        /*0030*/ 	.byte	0x03, 0x5f
        /*0032*/ 	.short	0x0101


	//----- nvinfo : EIATTR_VRC_CTA_INIT_COUNT
	.align		4
        /*0034*/ 	.byte	0x02, 0x4a
	.zero		1
	.zero		1


	//----- nvinfo : EIATTR_EXIT_INSTR_OFFSETS
	.align		4
        /*0038*/ 	.byte	0x04, 0x1c
        /*003a*/ 	.short	(.L_15 - .L_14)


	//   ....[0]....
.L_14:
        /*003c*/ 	.word	0x00000130


	//   ....[1]....
        /*0040*/ 	.word	0x000002d0


	//----- nvinfo : EIATTR_CRS_STACK_SIZE
	.align		4
.L_15:
        /*0044*/ 	.byte	0x04, 0x1e
        /*0046*/ 	.short	(.L_17 - .L_16)
.L_16:
        /*0048*/ 	.word	0x00000000


	//----- nvinfo : EIATTR_CBANK_PARAM_SIZE
	.align		4
.L_17:
        /*004c*/ 	.byte	0x03, 0x19
        /*004e*/ 	.short	0x000c


	//----- nvinfo : EIATTR_PARAM_CBANK
	.align		4
        /*0050*/ 	.byte	0x04, 0x0a
        /*0052*/ 	.short	(.L_19 - .L_18)
	.align		4
.L_18:
        /*0054*/ 	.word	index@(.nv.constant0.sqrt64)
        /*0058*/ 	.short	0x0380
        /*005a*/ 	.short	0x000c


	//----- nvinfo : EIATTR_SW_WAR
	.align		4
.L_19:
        /*005c*/ 	.byte	0x04, 0x36
        /*005e*/ 	.short	(.L_21 - .L_20)
.L_20:
        /*0060*/ 	.word	0x00000008
.L_21:


//--------------------- .nv.callgraph             --------------------------
	.section	.nv.callgraph,"",@"SHT_CUDA_CALLGRAPH"
	.align	4
	.sectionentsize	8
	.align		4
        /*0000*/ 	.word	0x00000000
	.align		4
        /*0004*/ 	.word	0xffffffff
	.align		4
        /*0008*/ 	.word	0x00000000
	.align		4
        /*000c*/ 	.word	0xfffffffe
	.align		4
        /*0010*/ 	.word	0x00000000
	.align		4
        /*0014*/ 	.word	0xfffffffd
	.align		4
        /*0018*/ 	.word	0x00000000
	.align		4
        /*001c*/ 	.word	0xfffffffc


//--------------------- .text.sqrt64              --------------------------
	.section	.text.sqrt64,"ax",@progbits
	.align	128
        .global         sqrt64
        .type           sqrt64,@function
        .size           sqrt64,(.L_x_7 - sqrt64)
        .other          sqrt64,@"STO_CUDA_ENTRY STV_DEFAULT"
sqrt64:
.text.sqrt64:
[----:B------:R-:W-:Y:S08]  /*0000*/  LDC R1, c[0x0][0x37c] ;  /* 0x0000df00ff017b82 */ /* 0x000ff00000000800 */
[----:B------:R-:W-:Y:S01]  /*0010*/  S2UR UR4, SR_CTAID.Y ;  /* 0x00000000000479c3 */ /* 0x000fe20000002600 */
[----:B------:R-:W0:Y:S01]  /*0020*/  S2R R3, SR_TID.Z ;  /* 0x0000000000037919 */ /* 0x000e220000002300 */
[----:B------:R-:W1:Y:S01]  /*0030*/  LDCU UR6, c[0x0][0x370] ;  /* 0x00006e00ff0677ac */ /* 0x000e620008000800 */
[----:B------:R-:W2:Y:S01]  /*0040*/  S2R R5, SR_TID.Y ;  /* 0x0000000000057919 */ /* 0x000ea20000002200 */
[----:B------:R-:W3:Y:S04]  /*0050*/  LDCU UR7, c[0x0][0x374] ;  /* 0x00006e80ff0777ac */ /* 0x000ee80008000800 */
[----:B------:R-:W3:Y:S01]  /*0060*/  S2UR UR8, SR_CTAID.Z ;  /* 0x00000000000879c3 */ /* 0x000ee20000002700 */
[----:B------:R-:W4:Y:S01]  /*0070*/  S2R R7, SR_TID.X ;  /* 0x0000000000077919 */ /* 0x000f220000002100 */
[----:B------:R-:W4:Y:S01]  /*0080*/  LDCU UR9, c[0x0][0x360] ;  /* 0x00006c00ff0977ac */ /* 0x000f220008000800 */
[----:B------:R-:W2:Y:S05]  /*0090*/  LDCU UR10, c[0x0][0x364] ;  /* 0x00006c80ff0a77ac */ /* 0x000eaa0008000800 */
[----:B------:R-:W1:Y:S08]  /*00a0*/  S2UR UR5, SR_CTAID.X ;  /* 0x00000000000579c3 */ /* 0x000e700000002500 */
[----:B------:R-:W0:Y:S01]  /*00b0*/  LDC R0, c[0x0][0x368] ;  /* 0x0000da00ff007b82 */ /* 0x000e220000000800 */
[----:B---3--:R-:W-:-:S04]  /*00c0*/  UIMAD UR4, UR7, UR8, UR4 ;  /* 0x00000008070472a4 */ /* 0x008fc8000f8e0204 */
[----:B-1----:R-:W-:Y:S01]  /*00d0*/  UIMAD UR4, UR4, UR6, UR5 ;  /* 0x00000006040472a4 */ /* 0x002fe2000f8e0205 */
[----:B------:R-:W1:Y:S05]  /*00e0*/  LDCU UR5, c[0x0][0x388] ;  /* 0x00007100ff0577ac */ /* 0x000e6a0008000800 */
[----:B0-----:R-:W-:-:S04]  /*00f0*/  IMAD R0, R0, UR4, R3 ;  /* 0x0000000400007c24 */ /* 0x001fc8000f8e0203 */
[----:B--2---:R-:W-:-:S04]  /*0100*/  IMAD R0, R0, UR10, R5 ;  /* 0x0000000a00007c24 */ /* 0x004fc8000f8e0205 */
[----:B----4-:R-:W-:-:S05]  /*0110*/  IMAD R5, R0, UR9, R7 ;  /* 0x0000000900057c24 */ /* 0x010fca000f8e0207 */
[----:B-1----:R-:W-:-:S13]  /*0120*/  ISETP.GE.AND P0, PT, R5, UR5, PT ;  /* 0x0000000505007c0c */ /* 0x002fda000bf06270 */
[----:B------:R-:W-:Y:S05]  /*0130*/  @P0 EXIT ;  /* 0x000000000000094d */ /* 0x000fea0003800000 */
[----:B------:R-:W0:Y:S01]  /*0140*/  LDC.64 R2, c[0x0][0x380] ;  /* 0x0000e000ff027b82 */ /* 0x000e220000000a00 */
[----:B------:R-:W1:Y:S01]  /*0150*/  LDCU.64 UR4, c[0x0][0x358] ;  /* 0x00006b00ff0477ac */ /* 0x000e620008000a00 */
[----:B0-----:R-:W-:-:S05]  /*0160*/  IMAD.WIDE R2, R5, 0x8, R2 ;  /* 0x0000000805027825 */ /* 0x001fca00078e0202 */
[----:B-1----:R-:W2:Y:S01]  /*0170*/  LDG.E.64 R4, desc[UR4][R2.64] ;  /* 0x0000000402047981 */ /* 0x002ea2000c1e1b00 */
[----:B------:R-:W-:Y:S01]  /*0180*/  IMAD.MOV.U32 R10, RZ, RZ, 0x0 ;  /* 0x00000000ff0a7424 */ /* 0x000fe200078e00ff */
[----:B------:R-:W-:Y:S01]  /*0190*/  MOV R11, 0x3fd80000 ;  /* 0x3fd80000000b7802 */ /* 0x000fe20000000f00 */
[----:B------:R-:W-:Y:S01]  /*01a0*/  BSSY.RECONVERGENT B0, `(.L_x_0) ;  /* 0x0000011000007945 */ /* 0x000fe20003800200 */
[----:B--2---:R-:W0:Y:S01]  /*01b0*/  MUFU.RSQ64H R7, R5 ;  /* 0x0000000500077308 */ /* 0x004e220000001c00 */
[----:B------:R-:W-:-:S05]  /*01c0*/  VIADD R6, R5, 0xfcb00000 ;  /* 0xfcb0000005067836 */ /* 0x000fca0000000000 */
[----:B------:R-:W-:Y:S01]  /*01d0*/  ISETP.GE.U32.AND P0, PT, R6, 0x7ca00000, PT ;  /* 0x7ca000000600780c */ /* 0x000fe20003f06070 */
[----:B0-----:R-:W-:-:S08]  /*01e0*/  DMUL R8, R6, R6 ;  /* 0x0000000606087228 */ /* 0x001fd00000000000 */
[----:B------:R-:W-:-:S08]  /*01f0*/  DFMA R8, R4, -R8, 1 ;  /* 0x3ff000000408742b */ /* 0x000fd00000000808 */
[----:B------:R-:W-:Y:S02]  /*0200*/  DFMA R10, R8, R10, 0.5 ;  /* 0x3fe00000080a742b */ /* 0x000fe4000000000a */
[----:B------:R-:W-:-:S08]  /*0210*/  DMUL R8, R6, R8 ;  /* 0x0000000806087228 */ /* 0x000fd00000000000 */
[----:B------:R-:W-:-:S08]  /*0220*/  DFMA R8, R10, R8, R6 ;  /* 0x000000080a08722b */ /* 0x000fd00000000006 */
[----:B------:R-:W-:Y:S02]  /*0230*/  DMUL R10, R4, R8 ;  /* 0x00000008040a7228 */ /* 0x000fe40000000000 */
[----:B------:R-:W-:Y:S02]  /*0240*/  VIADD R17, R9, 0xfff00000 ;  /* 0xfff0000009117836 */ /* 0x000fe40000000000 */
[----:B------:R-:W-:-:S04]  /*0250*/  IMAD.MOV.U32 R16, RZ, RZ, R8 ;  /* 0x000000ffff107224 */ /* 0x000fc800078e0008 */
[----:B------:R-:W-:-:S08]  /*0260*/  DFMA R12, R10, -R10, R4 ;  /* 0x8000000a0a0c722b */ /* 0x000fd00000000004 */
[----:B------:R-:W-:Y:S01]  /*0270*/  DFMA R14, R12, R16, R10 ;  /* 0x000000100c0e722b */ /* 0x000fe2000000000a */
[----:B------:R-:W-:Y:S10]  /*0280*/  @!P0 BRA `(.L_x_1) ;  /* 0x0000000000088947 */ /* 0x000ff40003800000 */
[----:B------:R-:W-:-:S07]  /*0290*/  MOV R0, 0x2b0 ;  /* 0x000002b000007802 */ /* 0x000fce0000000f00 */
[----:B------:R-:W-:Y:S05]  /*02a0*/  CALL.REL.NOINC `($__internal_0_$__cuda_sm20_dsqrt_rn_f64_mediumpath_v1) ;  /* 0x00000000000c7944 */ /* 0x000fea0003c00000 */
.L_x_1:
[----:B------:R-:W-:Y:S05]  /*02b0*/  BSYNC.RECONVERGENT B0 ;  /* 0x0000000000007941 */ /* 0x000fea0003800200 */
.L_x_0:
[----:B------:R-:W-:Y:S01]  /*02c0*/  STG.E.64 desc[UR4][R2.64], R14 ;  /* 0x0000000e02007986 */ /* 0x000fe2000c101b04 */
[----:B------:R-:W-:Y:S05]  /*02d0*/  EXIT ;  /* 0x000000000000794d */ /* 0x000fea0003800000 */
        .weak           $__internal_0_$__cuda_sm20_dsqrt_rn_f64_mediumpath_v1
        .type           $__internal_0_$__cuda_sm20_dsqrt_rn_f64_mediumpath_v1,@function
        .size           $__internal_0_$__cuda_sm20_dsqrt_rn_f64_mediumpath_v1,(.L_x_7 - $__internal_0_$__cuda_sm20_dsqrt_rn_f64_mediumpath_v1)
$__internal_0_$__cuda_sm20_dsqrt_rn_f64_mediumpath_v1:
[----:B------:R-:W-:Y:S01]  /*02e0*/  ISETP.GE.U32.AND P0, PT, R6, -0x3400000, PT ;  /* 0xfcc000000600780c */ /* 0x000fe20003f06070 */
[----:B------:R-:W-:Y:S01]  /*02f0*/  BSSY.RECONVERGENT B1, `(.L_x_2) ;  /* 0x0000024000017945 */ /* 0x000fe20003800200 */
[----:B------:R-:W-:-:S11]  /*0300*/  MOV R9, R17 ;  /* 0x0000001100097202 */ /* 0x000fd60000000f00 */
[----:B------:R-:W-:Y:S05]  /*0310*/  @!P0 BRA `(.L_x_3) ;  /* 0x0000000000208947 */ /* 0x000fea0003800000 */
[----:B------:R-:W-:-:S10]  /*0320*/  DFMA.RM R8, R12, R8, R10 ;  /* 0x000000080c08722b */ /* 0x000fd4000000400a */
[----:B------:R-:W-:-:S05]  /*0330*/  IADD3 R6, P0, PT, R8, 0x1, RZ ;  /* 0x0000000108067810 */ /* 0x000fca0007f1e0ff */
[----:B------:R-:W-:-:S06]  /*0340*/  IMAD.X R7, RZ, RZ, R9, P0 ;  /* 0x000000ffff077224 */ /* 0x000fcc00000e0609 */
[----:B------:R-:W-:-:S08]  /*0350*/  DFMA.RP R4, -R8, R6, R4 ;  /* 0x000000060804722b */ /* 0x000fd00000008104 */
[----:B------:R-:W-:-:S06]  /*0360*/  DSETP.GT.AND P0, PT, R4, RZ, PT ;  /* 0x000000ff0400722a */ /* 0x000fcc0003f04000 */
[----:B------:R-:W-:Y:S02]  /*0370*/  FSEL R6, R6, R8, P0 ;  /* 0x0000000806067208 */ /* 0x000fe40000000000 */
[----:B------:R-:W-:Y:S01]  /*0380*/  FSEL R7, R7, R9, P0 ;  /* 0x0000000907077208 */ /* 0x000fe20000000000 */
[----:B------:R-:W-:Y:S06]  /*0390*/  BRA `(.L_x_4) ;  /* 0x0000000000647947 */ /* 0x000fec0003800000 */
.L_x_3:
[----:B------:R-:W-:-:S14]  /*03a0*/  DSETP.NE.AND P0, PT, R4, RZ, PT ;  /* 0x000000ff0400722a */ /* 0x000fdc0003f05000 */
[----:B------:R-:W-:Y:S05]  /*03b0*/  @!P0 BRA `(.L_x_5) ;  /* 0x0000000000588947 */ /* 0x000fea0003800000 */
[----:B------:R-:W-:-:S13]  /*03c0*/  ISETP.GE.AND P0, PT, R5, RZ, PT ;  /* 0x000000ff0500720c */ /* 0x000fda0003f06270 */
[----:B------:R-:W-:Y:S01]  /*03d0*/  @!P0 MOV R6, 0x0 ;  /* 0x0000000000068802 */ /* 0x000fe20000000f00 */
[----:B------:R-:W-:Y:S01]  /*03e0*/  @!P0 IMAD.MOV.U32 R7, RZ, RZ, -0x80000 ;  /* 0xfff80000ff078424 */ /* 0x000fe200078e00ff */
[----:B------:R-:W-:Y:S06]  /*03f0*/  @!P0 BRA `(.L_x_4) ;  /* 0x00000000004c8947 */ /* 0x000fec0003800000 */
[----:B------:R-:W-:-:S13]  /*0400*/  ISETP.GT.AND P0, PT, R5, 0x7fefffff, PT ;  /* 0x7fefffff0500780c */ /* 0x000fda0003f04270 */
[----:B------:R-:W-:Y:S05]  /*0410*/  @P0 BRA `(.L_x_5) ;  /* 0x0000000000400947 */ /* 0x000fea0003800000 */
[----:B------:R-:W-:Y:S01]  /*0420*/  DMUL R4, R4, 8.11296384146066816958e+31 ;  /* 0x4690000004047828 */ /* 0x000fe20000000000 */
[----:B------:R-:W-:Y:S01]  /*0430*/  MOV R6, RZ ;  /* 0x000000ff00067202 */ /* 0x000fe20000000f00 */
[----:B------:R-:W-:Y:S01]  /*0440*/  IMAD.MOV.U32 R10, RZ, RZ, 0x0 ;  /* 0x00000000ff0a7424 */ /* 0x000fe200078e00ff */
[----:B------:R-:W-:-:S03]  /*0450*/  MOV R11, 0x3fd80000 ;  /* 0x3fd80000000b7802 */ /* 0x000fc60000000f00 */
[----:B------:R-:W0:Y:S02]  /*0460*/  MUFU.RSQ64H R7, R5 ;  /* 0x0000000500077308 */ /* 0x000e240000001c00 */
[----:B0-----:R-:W-:-:S08]  /*0470*/  DMUL R8, R6, R6 ;  /* 0x0000000606087228 */ /* 0x001fd00000000000 */
[----:B------:R-:W-:-:S08]  /*0480*/  DFMA R8, R4, -R8, 1 ;  /* 0x3ff000000408742b */ /* 0x000fd00000000808 */
[----:B------:R-:W-:Y:S02]  /*0490*/  DFMA R10, R8, R10, 0.5 ;  /* 0x3fe00000080a742b */ /* 0x000fe4000000000a */
[----:B------:R-:W-:-:S08]  /*04a0*/  DMUL R8, R6, R8 ;  /* 0x0000000806087228 */ /* 0x000fd00000000000 */
[----:B------:R-:W-:-:S08]  /*04b0*/  DFMA R8, R10, R8, R6 ;  /* 0x000000080a08722b */ /* 0x000fd00000000006 */
[----:B------:R-:W-:Y:S02]  /*04c0*/  DMUL R6, R4, R8 ;  /* 0x0000000804067228 */ /* 0x000fe40000000000 */
[----:B------:R-:W-:-:S06]  /*04d0*/  VIADD R9, R9, 0xfff00000 ;  /* 0xfff0000009097836 */ /* 0x000fcc0000000000 */
[----:B------:R-:W-:-:S08]  /*04e0*/  DFMA R10, R6, -R6, R4 ;  /* 0x80000006060a722b */ /* 0x000fd00000000004 */
[----:B------:R-:W-:-:S10]  /*04f0*/  DFMA R6, R8, R10, R6 ;  /* 0x0000000a0806722b */ /* 0x000fd40000000006 */
[----:B------:R-:W-:Y:S01]  /*0500*/  IADD3 R7, PT, PT, R7, -0x3500000, RZ ;  /* 0xfcb0000007077810 */ /* 0x000fe20007ffe0ff */
[----:B------:R-:W-:Y:S06]  /*0510*/  BRA `(.L_x_4) ;  /* 0x0000000000047947 */ /* 0x000fec0003800000 */
.L_x_5:
[----:B------:R-:W-:-:S11]  /*0520*/  DADD R6, R4, R4 ;  /* 0x0000000004067229 */ /* 0x000fd60000000004 */
.L_x_4:
[----:B------:R-:W-:Y:S05]  /*0530*/  BSYNC.RECONVERGENT B1 ;  /* 0x0000000000017941 */ /* 0x000fea0003800200 */
.L_x_2:
[----:B------:R-:W-:Y:S02]  /*0540*/  HFMA2 R5, -RZ, RZ, 0, 0 ;  /* 0x00000000ff057431 */ /* 0x000fe400000001ff */
[----:B------:R-:W-:Y:S01]  /*0550*/  IMAD.MOV.U32 R4, RZ, RZ, R0 ;  /* 0x000000ffff047224 */ /* 0x000fe200078e0000 */
[----:B------:R-:W-:Y:S01]  /*0560*/  MOV R15, R7 ;  /* 0x00000007000f7202 */ /* 0x000fe20000000f00 */
[----:B------:R-:W-:Y:S02]  /*0570*/  IMAD.MOV.U32 R14, RZ, RZ, R6 ;  /* 0x000000ffff0e7224 */ /* 0x000fe400078e0006 */
[----:B------:R-:W-:Y:S05]  /*0580*/  RET.REL.NODEC R4 `(sqrt64) ;  /* 0xfffffff8049c7950 */ /* 0x000fea0003c3ffff */
.L_x_6:
[----:B------:R-:W-:-:S00]  /*0590*/  BRA `(.L_x_6) ;  /* 0xfffffffc00fc7947 */ /* 0x000fc0000383ffff */
[----:B------:R-:W-:-:S00]  /*05a0*/  NOP ;  /* 0x0000000000007918 */ /* 0x000fc00000000000 */
        /* <DEDUP_REMOVED lines=13> */
.L_x_7:


//--------------------- .nv.shared.reserved.0     --------------------------
	.section	.nv.shared.reserved.0,"aw",@nobits
	.weak		__nv_reservedSMEM_offset_0_alias
	.size		__nv_reservedSMEM_offset_0_alias, 0, 64
	.other		__nv_reservedSMEM_offset_0_alias,@"STO_CUDA_RESERVED_SHARED STV_DEFAULT"
__nv_reservedSMEM_offset_0_alias:
	.zero		0
	.zero		64


//--------------------- .nv.constant0.sqrt64      --------------------------
	.section	.nv.constant0.sqrt64,"a",@progbits
	.sectionflags	@""
	.align	4
.nv.constant0.sqrt64:
	.zero		908


//--------------------- SYMBOLS --------------------------

	.type		.nv.reservedSmem.offset0,@object
	.size		.nv.reservedSmem.offset0,0x4
